	.headerflags	@"EF_CUDA_TEXMODE_UNIFIED EF_CUDA_64BIT_ADDRESS EF_CUDA_ACCELERATORS EF_CUDA_SM90 EF_CUDA_VIRTUAL_SM(EF_CUDA_SM90)"
	.elftype	@"ET_EXEC"


//--------------------- .nv.info                  --------------------------
	.section	.nv.info,"",@"SHT_CUDA_INFO"
	.align	4


	//----- nvinfo : EIATTR_REGCOUNT
	.align		4
        /*0000*/ 	.byte	0x04, 0x2f
        /*0002*/ 	.short	(.L_3 - .L_2)
	.align		4
.L_2:
        /*0004*/ 	.word	index@(triton_poi_fused__native_batch_norm_legit_no_training__prelu_kernel_add_37)
        /*0008*/ 	.word	0x0000001e


	//----- nvinfo : EIATTR_MIN_STACK_SIZE
	.align		4
.L_3:
        /*000c*/ 	.byte	0x04, 0x12
        /*000e*/ 	.short	(.L_5 - .L_4)
	.align		4
.L_4:
        /*0010*/ 	.word	index@(triton_poi_fused__native_batch_norm_legit_no_training__prelu_kernel_add_37)
        /*0014*/ 	.word	0x00000000


	//----- nvinfo : EIATTR_FRAME_SIZE
	.align		4
.L_5:
        /*0018*/ 	.byte	0x04, 0x11
        /*001a*/ 	.short	(.L_7 - .L_6)
	.align		4
.L_6:
        /*001c*/ 	.word	index@(triton_poi_fused__native_batch_norm_legit_no_training__prelu_kernel_add_37)
        /*0020*/ 	.word	0x00000000


	//----- nvinfo : EIATTR_MIN_STACK_SIZE
	.align		4
.L_7:
        /*0024*/ 	.byte	0x04, 0x12
        /*0026*/ 	.short	(.L_9 - .L_8)
	.align		4
.L_8:
        /*0028*/ 	.word	index@(triton_poi_fused__native_batch_norm_legit_no_training__prelu_kernel_add_37)
        /*002c*/ 	.word	0x00000000
.L_9:


//--------------------- .nv.info.triton_poi_fused__native_batch_norm_legit_no_training__prelu_kernel_add_37 --------------------------
	.section	.nv.info.triton_poi_fused__native_batch_norm_legit_no_training__prelu_kernel_add_37,"",@"SHT_CUDA_INFO"
	.sectionflags	@""
	.align	4


	//----- nvinfo : EIATTR_CUDA_API_VERSION
	.align		4
        /*0000*/ 	.byte	0x04, 0x37
        /*0002*/ 	.short	(.L_11 - .L_10)
.L_10:
        /*0004*/ 	.word	0x0000007c


	//----- nvinfo : EIATTR_KPARAM_INFO
	.align		4
.L_11:
        /*0008*/ 	.byte	0x04, 0x17
        /*000a*/ 	.short	(.L_13 - .L_12)
.L_12:
        /*000c*/ 	.word	0x00000000
        /*0010*/ 	.short	0x000f
        /*0012*/ 	.short	0x0078
        /*0014*/ 	.byte	0x00, 0xf0, 0x11, 0x00


	//----- nvinfo : EIATTR_KPARAM_INFO
	.align		4
.L_13:
        /*0018*/ 	.byte	0x04, 0x17
        /*001a*/ 	.short	(.L_15 - .L_14)
.L_14:
        /*001c*/ 	.word	0x00000000
        /*0020*/ 	.short	0x000e
        /*0022*/ 	.short	0x0070
        /*0024*/ 	.byte	0x00, 0xf4, 0x21, 0x00


	//----- nvinfo : EIATTR_KPARAM_INFO
	.align		4
.L_15:
        /*0028*/ 	.byte	0x04, 0x17
        /*002a*/ 	.short	(.L_17 - .L_16)
.L_16:
        /*002c*/ 	.word	0x00000000
        /*0030*/ 	.short	0x000d
        /*0032*/ 	.short	0x0068
        /*0034*/ 	.byte	0x00, 0xf4, 0x21, 0x00


	//----- nvinfo : EIATTR_KPARAM_INFO
	.align		4
.L_17:
        /*0038*/ 	.byte	0x04, 0x17
        /*003a*/ 	.short	(.L_19 - .L_18)
.L_18:
        /*003c*/ 	.word	0x00000000
        /*0040*/ 	.short	0x000c
        /*0042*/ 	.short	0x0060
        /*0044*/ 	.byte	0x00, 0xf4, 0x21, 0x00


	//----- nvinfo : EIATTR_KPARAM_INFO
	.align		4
.L_19:
        /*0048*/ 	.byte	0x04, 0x17
        /*004a*/ 	.short	(.L_21 - .L_20)
.L_20:
        /*004c*/ 	.word	0x00000000
        /*0050*/ 	.short	0x000b
        /*0052*/ 	.short	0x0058
        /*0054*/ 	.byte	0x00, 0xf4, 0x21, 0x00


	//----- nvinfo : EIATTR_KPARAM_INFO
	.align		4
.L_21:
        /*0058*/ 	.byte	0x04, 0x17
        /*005a*/ 	.short	(.L_23 - .L_22)
.L_22:
        /*005c*/ 	.word	0x00000000
        /*0060*/ 	.short	0x000a
        /*0062*/ 	.short	0x0050
        /*0064*/ 	.byte	0x00, 0xf4, 0x21, 0x00


	//----- nvinfo : EIATTR_KPARAM_INFO
	.align		4
.L_23:
        /*0068*/ 	.byte	0x04, 0x17
        /*006a*/ 	.short	(.L_25 - .L_24)
.L_24:
        /*006c*/ 	.word	0x00000000
        /*0070*/ 	.short	0x0009
        /*0072*/ 	.short	0x0048
        /*0074*/ 	.byte	0x00, 0xf4, 0x21, 0x00


	//----- nvinfo : EIATTR_KPARAM_INFO
	.align		4
.L_25:
        /*0078*/ 	.byte	0x04, 0x17
        /*007a*/ 	.short	(.L_27 - .L_26)
.L_26:
        /*007c*/ 	.word	0x00000000
        /*0080*/ 	.short	0x0008
        /*0082*/ 	.short	0x0040
        /*0084*/ 	.byte	0x00, 0xf4, 0x21, 0x00


	//----- nvinfo : EIATTR_KPARAM_INFO
	.align		4
.L_27:
        /*0088*/ 	.byte	0x04, 0x17
        /*008a*/ 	.short	(.L_29 - .L_28)
.L_28:
        /*008c*/ 	.word	0x00000000
        /*0090*/ 	.short	0x0007
        /*0092*/ 	.short	0x0038
        /*0094*/ 	.byte	0x00, 0xf4, 0x21, 0x00


	//----- nvinfo : EIATTR_KPARAM_INFO
	.align		4
.L_29:
        /*0098*/ 	.byte	0x04, 0x17
        /*009a*/ 	.short	(.L_31 - .L_30)
.L_30:
        /*009c*/ 	.word	0x00000000
        /*00a0*/ 	.short	0x0006
        /*00a2*/ 	.short	0x0030
        /*00a4*/ 	.byte	0x00, 0xf4, 0x21, 0x00


	//----- nvinfo : EIATTR_KPARAM_INFO
	.align		4
.L_31:
        /*00a8*/ 	.byte	0x04, 0x17
        /*00aa*/ 	.short	(.L_33 - .L_32)
.L_32:
        /*00ac*/ 	.word	0x00000000
        /*00b0*/ 	.short	0x0005
        /*00b2*/ 	.short	0x0028
        /*00b4*/ 	.byte	0x00, 0xf4, 0x21, 0x00


	//----- nvinfo : EIATTR_KPARAM_INFO
	.align		4
.L_33:
        /*00b8*/ 	.byte	0x04, 0x17
        /*00ba*/ 	.short	(.L_35 - .L_34)
.L_34:
        /*00bc*/ 	.word	0x00000000
        /*00c0*/ 	.short	0x0004
        /*00c2*/ 	.short	0x0020
        /*00c4*/ 	.byte	0x00, 0xf4, 0x21, 0x00


	//----- nvinfo : EIATTR_KPARAM_INFO
	.align		4
.L_35:
        /*00c8*/ 	.byte	0x04, 0x17
        /*00ca*/ 	.short	(.L_37 - .L_36)
.L_36:
        /*00cc*/ 	.word	0x00000000
        /*00d0*/ 	.short	0x0003
        /*00d2*/ 	.short	0x0018
        /*00d4*/ 	.byte	0x00, 0xf4, 0x21, 0x00


	//----- nvinfo : EIATTR_KPARAM_INFO
	.align		4
.L_37:
        /*00d8*/ 	.byte	0x04, 0x17
        /*00da*/ 	.short	(.L_39 - .L_38)
.L_38:
        /*00dc*/ 	.word	0x00000000
        /*00e0*/ 	.short	0x0002
        /*00e2*/ 	.short	0x0010
        /*00e4*/ 	.byte	0x00, 0xf4, 0x21, 0x00


	//----- nvinfo : EIATTR_KPARAM_INFO
	.align		4
.L_39:
        /*00e8*/ 	.byte	0x04, 0x17
        /*00ea*/ 	.short	(.L_41 - .L_40)
.L_40:
        /*00ec*/ 	.word	0x00000000
        /*00f0*/ 	.short	0x0001
        /*00f2*/ 	.short	0x0008
        /*00f4*/ 	.byte	0x00, 0xf4, 0x21, 0x00


	//----- nvinfo : EIATTR_KPARAM_INFO
	.align		4
.L_41:
        /*00f8*/ 	.byte	0x04, 0x17
        /*00fa*/ 	.short	(.L_43 - .L_42)
.L_42:
        /*00fc*/ 	.word	0x00000000
        /*0100*/ 	.short	0x0000
        /*0102*/ 	.short	0x0000
        /*0104*/ 	.byte	0x00, 0xf4, 0x21, 0x00


	//----- nvinfo : EIATTR_SPARSE_MMA_MASK
	.align		4
.L_43:
        /*0108*/ 	.byte	0x03, 0x50
        /*010a*/ 	.short	0x0000


	//----- nvinfo : EIATTR_MAXREG_COUNT
	.align		4
        /*010c*/ 	.byte	0x03, 0x1b
        /*010e*/ 	.short	0x00ff


	//----- nvinfo : EIATTR_EXIT_INSTR_OFFSETS
	.align		4
        /*0110*/ 	.byte	0x04, 0x1c
        /*0112*/ 	.short	(.L_45 - .L_44)


	//   ....[0]....
.L_44:
        /*0114*/ 	.word	0x000005d0


	//----- nvinfo : EIATTR_REQNTID
	.align		4
.L_45:
        /*0118*/ 	.byte	0x04, 0x10
        /*011a*/ 	.short	(.L_47 - .L_46)
.L_46:
        /*011c*/ 	.word	0x00000080
        /*0120*/ 	.word	0x00000001
        /*0124*/ 	.word	0x00000001


	//----- nvinfo : EIATTR_CBANK_PARAM_SIZE
	.align		4
.L_47:
        /*0128*/ 	.byte	0x03, 0x19
        /*012a*/ 	.short	0x007c


	//----- nvinfo : EIATTR_PARAM_CBANK
	.align		4
        /*012c*/ 	.byte	0x04, 0x0a
        /*012e*/ 	.short	(.L_49 - .L_48)
	.align		4
.L_48:
        /*0130*/ 	.word	index@(.nv.constant0.triton_poi_fused__native_batch_norm_legit_no_training__prelu_kernel_add_37)
        /*0134*/ 	.short	0x0210
        /*0136*/ 	.short	0x007c


	//----- nvinfo : EIATTR_SW_WAR
	.align		4
.L_49:
        /*0138*/ 	.byte	0x04, 0x36
        /*013a*/ 	.short	(.L_51 - .L_50)
.L_50:
        /*013c*/ 	.word	0x00000008
.L_51:


//--------------------- .nv.callgraph             --------------------------
	.section	.nv.callgraph,"",@"SHT_CUDA_CALLGRAPH"
	.align	4
	.sectionentsize	8
	.align		4
        /*0000*/ 	.word	0x00000000
	.align		4
        /*0004*/ 	.word	0xffffffff
	.align		4
        /*0008*/ 	.word	0x00000000
	.align		4
        /*000c*/ 	.word	0xfffffffe
	.align		4
        /*0010*/ 	.word	0x00000000
	.align		4
        /*0014*/ 	.word	0xfffffffd
	.align		4
        /*0018*/ 	.word	0x00000000
	.align		4
        /*001c*/ 	.word	0xfffffffc


//--------------------- .nv.constant4             --------------------------
	.section	.nv.constant4,"a",@progbits
	.align	8
	.align		8
.nv.constant4:
        /*0000*/ 	.dword	_$_str
	.align		8
        /*0008*/ 	.dword	_$_str_$_2


//--------------------- .text.triton_poi_fused__native_batch_norm_legit_no_training__prelu_kernel_add_37 --------------------------
	.section	.text.triton_poi_fused__native_batch_norm_legit_no_training__prelu_kernel_add_37,"ax",@progbits
	.align	128
        .global         triton_poi_fused__native_batch_norm_legit_no_training__prelu_kernel_add_37
        .type           triton_poi_fused__native_batch_norm_legit_no_training__prelu_kernel_add_37,@function
        .size           triton_poi_fused__native_batch_norm_legit_no_training__prelu_kernel_add_37,(.L_x_1 - triton_poi_fused__native_batch_norm_legit_no_training__prelu_kernel_add_37)
        .other          triton_poi_fused__native_batch_norm_legit_no_training__prelu_kernel_add_37,@"STO_CUDA_ENTRY STV_DEFAULT"
triton_poi_fused__native_batch_norm_legit_no_training__prelu_kernel_add_37:
.text.triton_poi_fused__native_batch_norm_legit_no_training__prelu_kernel_add_37:
[----:B------:R-:W-:Y:S01]  /*0000*/  LDC R1, c[0x0][0x28] ;  /* 0x00000a00ff017b82 */ /* 0x000fe20000000800 */
[----:B------:R-:W1:Y:S07]  /*0010*/  S2R R18, SR_TID.X ;  /* 0x0000000000127919 */ /* 0x000e6e0000002100 */
[----:B------:R-:W2:Y:S01]  /*0020*/  LDC.64 R4, c[0x0][0x248] ;  /* 0x00009200ff047b82 */ /* 0x000ea20000000a00 */
[----:B------:R-:W-:Y:S01]  /*0030*/  ULDC.64 UR4, c[0x0][0x208] ;  /* 0x0000820000047ab9 */ /* 0x000fe20000000a00 */
[----:B------:R-:W3:Y:S06]  /*0040*/  S2R R3, SR_CTAID.X ;  /* 0x0000000000037919 */ /* 0x000eec0000002500 */
[----:B------:R-:W4:Y:S08]  /*0050*/  LDC.64 R24, c[0x0][0x220] ;  /* 0x00008800ff187b82 */ /* 0x000f300000000a00 */
[----:B------:R-:W5:Y:S08]  /*0060*/  LDC.64 R22, c[0x0][0x240] ;  /* 0x00009000ff167b82 */ /* 0x000f700000000a00 */
[----:B------:R-:W5:Y:S01]  /*0070*/  LDC.64 R26, c[0x0][0x238] ;  /* 0x00008e00ff1a7b82 */ /* 0x000f620000000a00 */
[----:B-1----:R-:W-:-:S07]  /*0080*/  LOP3.LUT R18, R18, 0x7f, RZ, 0xc0, !PT ;  /* 0x0000007f12127812 */ /* 0x002fce00078ec0ff */
[----:B------:R-:W1:Y:S01]  /*0090*/  LDC.64 R16, c[0x0][0x210] ;  /* 0x00008400ff107b82 */ /* 0x000e620000000a00 */
[----:B---3--:R-:W-:Y:S02]  /*00a0*/  SHF.R.S32.HI R0, RZ, 0x18, R3 ;  /* 0x00000018ff007819 */ /* 0x008fe40000011403 */
[----:B------:R-:W-:Y:S02]  /*00b0*/  LEA R18, R3, R18, 0x7 ;  /* 0x0000001203127211 */ /* 0x000fe400078e38ff */
[----:B------:R-:W-:-:S03]  /*00c0*/  SGXT R3, R0, 0x1 ;  /* 0x000000010003781a */ /* 0x000fc60000000200 */
[----:B------:R-:W3:Y:S01]  /*00d0*/  LDC.64 R14, c[0x0][0x218] ;  /* 0x00008600ff0e7b82 */ /* 0x000ee20000000a00 */
[----:B------:R-:W-:-:S04]  /*00e0*/  LEA.HI R3, R3, R18, RZ, 0x4 ;  /* 0x0000001203037211 */ /* 0x000fc800078f20ff */
[----:B------:R-:W-:-:S03]  /*00f0*/  SHF.R.S32.HI R21, RZ, 0x4, R3 ;  /* 0x00000004ff157819 */ /* 0x000fc60000011403 */
[----:B------:R-:W3:Y:S01]  /*0100*/  LDC.64 R12, c[0x0][0x250] ;  /* 0x00009400ff0c7b82 */ /* 0x000ee20000000a00 */
[----:B------:R-:W-:-:S04]  /*0110*/  SHF.R.S32.HI R0, RZ, 0x1f, R3 ;  /* 0x0000001fff007819 */ /* 0x000fc80000011403 */
[----:B------:R-:W-:-:S03]  /*0120*/  LEA.HI R0, R0, R21, RZ, 0x6 ;  /* 0x0000001500007211 */ /* 0x000fc600078f30ff */
[----:B------:R-:W3:Y:S01]  /*0130*/  LDC.64 R10, c[0x0][0x258] ;  /* 0x00009600ff0a7b82 */ /* 0x000ee20000000a00 */
[----:B------:R-:W-:-:S04]  /*0140*/  LOP3.LUT R0, R0, 0xffffffc0, RZ, 0xc0, !PT ;  /* 0xffffffc000007812 */ /* 0x000fc800078ec0ff */
[----:B------:R-:W-:-:S03]  /*0150*/  IADD3 R21, R21, -R0, RZ ;  /* 0x8000000015157210 */ /* 0x000fc60007ffe0ff */
[----:B------:R-:W3:Y:S02]  /*0160*/  LDC.64 R6, c[0x0][0x228] ;  /* 0x00008a00ff067b82 */ /* 0x000ee40000000a00 */
[----:B--2---:R-:W-:-:S04]  /*0170*/  IMAD.WIDE R4, R21, 0x4, R4 ;  /* 0x0000000415047825 */ /* 0x004fc800078e0204 */
[C---:B----4-:R-:W-:Y:S01]  /*0180*/  IMAD.WIDE R24, R21.reuse, 0x4, R24 ;  /* 0x0000000415187825 */ /* 0x050fe200078e0218 */
[----:B------:R-:W2:Y:S01]  /*0190*/  LDG.E.EL R19, desc[UR4][R4.64] ;  /* 0x0000000404137981 */ /* 0x000ea2000c2e1900 */
[----:B------:R-:W4:Y:S03]  /*01a0*/  LDC.64 R2, c[0x0][0x230] ;  /* 0x00008c00ff027b82 */ /* 0x000f260000000a00 */
[----:B------:R1:W2:Y:S01]  /*01b0*/  LDG.E.EL R0, desc[UR4][R24.64] ;  /* 0x0000000418007981 */ /* 0x0002a2000c2e1900 */
[----:B-----5:R-:W-:-:S04]  /*01c0*/  IMAD.WIDE R22, R21, 0x4, R22 ;  /* 0x0000000415167825 */ /* 0x020fc800078e0216 */
[----:B------:R-:W5:Y:S01]  /*01d0*/  LDC.64 R8, c[0x0][0x260] ;  /* 0x00009800ff087b82 */ /* 0x000f620000000a00 */
[C---:B-1----:R-:W-:Y:S01]  /*01e0*/  IMAD.WIDE R16, R18.reuse, 0x4, R16 ;  /* 0x0000000412107825 */ /* 0x042fe200078e0210 */
[----:B------:R-:W2:Y:S03]  /*01f0*/  LDG.E.EL R23, desc[UR4][R22.64] ;  /* 0x0000000416177981 */ /* 0x000ea6000c2e1900 */
[----:B0-----:R-:W-:Y:S02]  /*0200*/  IMAD.WIDE R24, R18, 0x4, R26 ;  /* 0x0000000412187825 */ /* 0x001fe400078e021a */
[----:B------:R-:W2:Y:S01]  /*0210*/  LDG.E R16, desc[UR4][R16.64] ;  /* 0x0000000410107981 */ /* 0x000ea2000c1e1900 */
[----:B------:R-:W0:Y:S01]  /*0220*/  LDC.64 R4, c[0x0][0x268] ;  /* 0x00009a00ff047b82 */ /* 0x000e220000000a00 */
[C---:B---3--:R-:W-:Y:S02]  /*0230*/  IMAD.WIDE R14, R21.reuse, 0x4, R14 ;  /* 0x00000004150e7825 */ /* 0x048fe400078e020e */
[----:B------:R-:W3:Y:S04]  /*0240*/  LDG.E R20, desc[UR4][R24.64] ;  /* 0x0000000418147981 */ /* 0x000ee8000c1e1900 */
[----:B------:R-:W3:Y:S01]  /*0250*/  LDG.E.EL R15, desc[UR4][R14.64] ;  /* 0x000000040e0f7981 */ /* 0x000ee2000c2e1900 */
[----:B------:R-:W-:-:S04]  /*0260*/  IMAD.WIDE R12, R21, 0x4, R12 ;  /* 0x00000004150c7825 */ /* 0x000fc800078e020c */
[C---:B------:R-:W-:Y:S02]  /*0270*/  IMAD.WIDE R10, R21.reuse, 0x4, R10 ;  /* 0x00000004150a7825 */ /* 0x040fe400078e020a */
[----:B------:R-:W3:Y:S02]  /*0280*/  LDG.E.EL R12, desc[UR4][R12.64] ;  /* 0x000000040c0c7981 */ /* 0x000ee4000c2e1900 */
[C---:B------:R-:W-:Y:S02]  /*0290*/  IMAD.WIDE R6, R21.reuse, 0x4, R6 ;  /* 0x0000000415067825 */ /* 0x040fe400078e0206 */
[----:B------:R-:W3:Y:S02]  /*02a0*/  LDG.E.EL R11, desc[UR4][R10.64] ;  /* 0x000000040a0b7981 */ /* 0x000ee4000c2e1900 */
[C---:B----4-:R-:W-:Y:S02]  /*02b0*/  IMAD.WIDE R2, R21.reuse, 0x4, R2 ;  /* 0x0000000415027825 */ /* 0x050fe400078e0202 */
[----:B------:R-:W4:Y:S02]  /*02c0*/  LDG.E.EL R6, desc[UR4][R6.64] ;  /* 0x0000000406067981 */ /* 0x000f24000c2e1900 */
[----:B-----5:R-:W-:-:S02]  /*02d0*/  IMAD.WIDE R8, R21, 0x4, R8 ;  /* 0x0000000415087825 */ /* 0x020fc400078e0208 */
[----:B------:R1:W4:Y:S02]  /*02e0*/  LDG.E.EL R3, desc[UR4][R2.64] ;  /* 0x0000000402037981 */ /* 0x000324000c2e1900 */
[----:B0-----:R-:W-:Y:S02]  /*02f0*/  IMAD.WIDE R4, R21, 0x4, R4 ;  /* 0x0000000415047825 */ /* 0x001fe400078e0204 */
[----:B------:R-:W5:Y:S04]  /*0300*/  LDG.E.EL R8, desc[UR4][R8.64] ;  /* 0x0000000408087981 */ /* 0x000f68000c2e1900 */
[----:B------:R0:W4:Y:S01]  /*0310*/  LDG.E.EL R4, desc[UR4][R4.64] ;  /* 0x0000000404047981 */ /* 0x000122000c2e1900 */
[----:B-1----:R-:W-:Y:S01]  /*0320*/  HFMA2.MMA R2, -RZ, RZ, 1.625, 0 ;  /* 0x3e800000ff027435 */ /* 0x002fe200000001ff */
[----:B--2---:R-:W-:-:S04]  /*0330*/  FADD R19, R19, 9.9999997473787516356e-06 ;  /* 0x3727c5ac13137421 */ /* 0x004fc80000000000 */
[----:B------:R-:W1:Y:S01]  /*0340*/  MUFU.SQRT R14, R19 ;  /* 0x00000013000e7308 */ /* 0x000e620000002000 */
[----:B------:R-:W-:-:S07]  /*0350*/  FADD R0, R0, 9.9999997473787516356e-06 ;  /* 0x3727c5ac00007421 */ /* 0x000fce0000000000 */
[----:B------:R-:W2:Y:S01]  /*0360*/  MUFU.SQRT R13, R0 ;  /* 0x00000000000d7308 */ /* 0x000ea20000002000 */
[C---:B-1----:R-:W-:Y:S02]  /*0370*/  FSETP.GT.AND P1, PT, R14.reuse, 8.50705917302346158658e+37, PT ;  /* 0x7e8000000e00780b */ /* 0x042fe40003f24000 */
[----:B------:R-:W-:Y:S02]  /*0380*/  FSETP.GEU.AND P3, PT, R14, 1.175494350822287508e-38, PT ;  /* 0x008000000e00780b */ /* 0x000fe40003f6e000 */
[C---:B--2---:R-:W-:Y:S02]  /*0390*/  FSETP.GT.AND P0, PT, R13.reuse, 8.50705917302346158658e+37, PT ;  /* 0x7e8000000d00780b */ /* 0x044fe40003f04000 */
[----:B------:R-:W-:-:S07]  /*03a0*/  FSETP.GEU.AND P2, PT, R13, 1.175494350822287508e-38, PT ;  /* 0x008000000d00780b */ /* 0x000fce0003f4e000 */
[----:B------:R-:W-:-:S04]  /*03b0*/  @P1 FMUL R14, R14, 0.25 ;  /* 0x3e8000000e0e1820 */ /* 0x000fc80000400000 */
[----:B------:R-:W-:Y:S01]  /*03c0*/  @!P3 FMUL R14, R14, 16777216 ;  /* 0x4b8000000e0eb820 */ /* 0x000fe20000400000 */
[----:B------:R-:W-:-:S05]  /*03d0*/  @P0 FMUL R13, R13, 0.25 ;  /* 0x3e8000000d0d0820 */ /* 0x000fca0000400000 */
[----:B------:R-:W1:Y:S01]  /*03e0*/  MUFU.RCP R14, R14 ;  /* 0x0000000e000e7308 */ /* 0x000e620000001000 */
[----:B------:R-:W-:Y:S01]  /*03f0*/  @!P2 FMUL R13, R13, 16777216 ;  /* 0x4b8000000d0da820 */ /* 0x000fe20000400000 */
[----:B0-----:R-:W-:-:S06]  /*0400*/  FSEL R5, R2, 1, P1 ;  /* 0x3f80000002057808 */ /* 0x001fcc0000800000 */
[----:B------:R-:W0:Y:S01]  /*0410*/  MUFU.RCP R13, R13 ;  /* 0x0000000d000d7308 */ /* 0x000e220000001000 */
[----:B------:R-:W-:Y:S01]  /*0420*/  @!P3 FMUL R5, R5, 16777216 ;  /* 0x4b8000000505b820 */ /* 0x000fe20000400000 */
[----:B---3--:R-:W-:Y:S01]  /*0430*/  FADD R20, R20, -R23 ;  /* 0x8000001714147221 */ /* 0x008fe20000000000 */
[----:B------:R-:W-:Y:S02]  /*0440*/  FSEL R0, R2, 1, P0 ;  /* 0x3f80000002007808 */ /* 0x000fe40000000000 */
[----:B-1----:R-:W-:-:S03]  /*0450*/  FMUL R5, R14, R5 ;  /* 0x000000050e057220 */ /* 0x002fc60000400000 */
[----:B------:R-:W-:Y:S01]  /*0460*/  @!P2 FMUL R0, R0, 16777216 ;  /* 0x4b8000000000a820 */ /* 0x000fe20000400000 */
[----:B------:R-:W-:Y:S01]  /*0470*/  FADD R7, R16, -R15 ;  /* 0x8000000f10077221 */ /* 0x000fe20000000000 */
[----:B------:R-:W-:Y:S01]  /*0480*/  FMUL R5, R5, R20 ;  /* 0x0000001405057220 */ /* 0x000fe20000400000 */
[----:B------:R-:W1:Y:S01]  /*0490*/  LDC.64 R16, c[0x0][0x278] ;  /* 0x00009e00ff107b82 */ /* 0x000e620000000a00 */
[----:B0-----:R-:W-:-:S07]  /*04a0*/  FMUL R0, R13, R0 ;  /* 0x000000000d007220 */ /* 0x001fce0000400000 */
[----:B------:R-:W0:Y:S01]  /*04b0*/  LDC.64 R20, c[0x0][0x270] ;  /* 0x00009c00ff147b82 */ /* 0x000e220000000a00 */
[----:B------:R-:W-:-:S07]  /*04c0*/  FMUL R0, R0, R7 ;  /* 0x0000000700007220 */ /* 0x000fce0000400000 */
[----:B------:R-:W2:Y:S01]  /*04d0*/  LDC.64 R14, c[0x0][0x280] ;  /* 0x0000a000ff0e7b82 */ /* 0x000ea20000000a00 */
[----:B------:R-:W-:Y:S01]  /*04e0*/  FFMA R5, R12, R5, R11 ;  /* 0x000000050c057223 */ /* 0x000fe2000000000b */
[----:B----4-:R-:W-:-:S03]  /*04f0*/  FFMA R3, R6, R0, R3 ;  /* 0x0000000006037223 */ /* 0x010fc60000000003 */
[----:B-----5:R-:W-:Y:S01]  /*0500*/  FMUL R8, R8, R5 ;  /* 0x0000000508087220 */ /* 0x020fe20000400000 */
[----:B------:R-:W-:Y:S01]  /*0510*/  FMUL R4, R4, R3 ;  /* 0x0000000304047220 */ /* 0x000fe20000400000 */
[----:B------:R-:W-:Y:S02]  /*0520*/  FSETP.GT.AND P1, PT, R5, RZ, PT ;  /* 0x000000ff0500720b */ /* 0x000fe40003f24000 */
[----:B------:R-:W-:Y:S02]  /*0530*/  FSETP.GT.AND P0, PT, R3, RZ, PT ;  /* 0x000000ff0300720b */ /* 0x000fe40003f04000 */
[----:B------:R-:W-:Y:S02]  /*0540*/  FSEL R8, R5, R8, P1 ;  /* 0x0000000805087208 */ /* 0x000fe40000800000 */
[----:B------:R-:W-:Y:S01]  /*0550*/  FSEL R7, R3, R4, P0 ;  /* 0x0000000403077208 */ /* 0x000fe20000000000 */
[----:B-1----:R-:W-:-:S04]  /*0560*/  IMAD.WIDE R16, R18, 0x4, R16 ;  /* 0x0000000412107825 */ /* 0x002fc800078e0210 */
[----:B0-----:R-:W-:-:S04]  /*0570*/  IMAD.WIDE R20, R18, 0x4, R20 ;  /* 0x0000000412147825 */ /* 0x001fc800078e0214 */
[----:B------:R-:W-:Y:S01]  /*0580*/  FADD R7, R8, R7 ;  /* 0x0000000708077221 */ /* 0x000fe20000000000 */
[----:B--2---:R-:W-:Y:S01]  /*0590*/  IMAD.WIDE R14, R18, 0x4, R14 ;  /* 0x00000004120e7825 */ /* 0x004fe200078e020e */
[----:B------:R-:W-:Y:S04]  /*05a0*/  STG.E desc[UR4][R20.64], R3 ;  /* 0x0000000314007986 */ /* 0x000fe8000c101904 */
[----:B------:R-:W-:Y:S04]  /*05b0*/  STG.E desc[UR4][R16.64], R5 ;  /* 0x0000000510007986 */ /* 0x000fe8000c101904 */
[----:B------:R-:W-:Y:S01]  /*05c0*/  STG.E desc[UR4][R14.64], R7 ;  /* 0x000000070e007986 */ /* 0x000fe2000c101904 */
[----:B------:R-:W-:Y:S05]  /*05d0*/  EXIT ;  /* 0x000000000000794d */ /* 0x000fea0003800000 */
.L_x_0:
[----:B------:R-:W-:-:S00]  /*05e0*/  BRA `(.L_x_0) ;  /* 0xfffffffc00fc7947 */ /* 0x000fc0000383ffff */
[----:B------:R-:W-:-:S00]  /*05f0*/  NOP ;  /* 0x0000000000007918 */ /* 0x000fc00000000000 */
        /* <DEDUP_REMOVED lines=8> */
.L_x_1:


//--------------------- .nv.global.init           --------------------------
	.section	.nv.global.init,"aw",@progbits
.nv.global.init:
	.type		_$_str,@object
	.size		_$_str,(_$_str_$_2 - _$_str)
_$_str:
        /*0000*/ 	.byte	0x5f, 0x5f, 0x43, 0x55, 0x44, 0x41, 0x5f, 0x46, 0x54, 0x5a, 0x00
	.type		_$_str_$_2,@object
	.size		_$_str_$_2,(.L_1 - _$_str_$_2)
_$_str_$_2:
        /*000b*/ 	.byte	0x5f, 0x5f, 0x43, 0x55, 0x44, 0x41, 0x5f, 0x50, 0x52, 0x45, 0x43, 0x5f, 0x53, 0x51, 0x52, 0x54
        /*001b*/ 	.byte	0x00
.L_1:


//--------------------- .nv.constant0.triton_poi_fused__native_batch_norm_legit_no_training__prelu_kernel_add_37 --------------------------
	.section	.nv.constant0.triton_poi_fused__native_batch_norm_legit_no_training__prelu_kernel_add_37,"a",@progbits
	.sectionflags	@""
	.align	4
.nv.constant0.triton_poi_fused__native_batch_norm_legit_no_training__prelu_kernel_add_37:
	.zero		652
